//
// Generated by NVIDIA NVVM Compiler
//
// Compiler Build ID: CL-36424714
// Cuda compilation tools, release 13.0, V13.0.88
// Based on NVVM 20.0.0
//

.version 9.0
.target sm_100
.address_size 64

	// .globl	_Z7dkernelv
.extern .func  (.param .b32 func_retval0) vprintf
(
	.param .b64 vprintf_param_0,
	.param .b64 vprintf_param_1
)
;
.global .align 4 .b8 flag[4096];
.global .align 4 .b8 label[4096];
.global .align 1 .b8 $str[18] = {74, 117, 115, 116, 32, 99, 104, 101, 99, 107, 105, 110, 103, 32, 37, 100, 10};

.visible .entry _Z7dkernelv()
{
	.local .align 8 .b8 	__local_depot0[8];
	.reg .b64 	%SP;
	.reg .b64 	%SPL;
	.reg .b32 	%r<4>;
	.reg .b64 	%rd<5>;

	mov.u64 	%SPL, __local_depot0;
	cvta.local.u64 	%SP, %SPL;
	add.u64 	%rd1, %SP, 0;
	add.u64 	%rd2, %SPL, 0;
	mov.b32 	%r1, 3;
	st.local.u32 	[%rd2], %r1;
	mov.u64 	%rd3, $str;
	cvta.global.u64 	%rd4, %rd3;
	{ // callseq 0, 0
	.param .b64 param0;
	st.param.b64 	[param0], %rd4;
	.param .b64 param1;
	st.param.b64 	[param1], %rd1;
	.param .b32 retval0;
	call.uni (retval0), 
	vprintf, 
	(
	param0, 
	param1
	);
	ld.param.b32 	%r2, [retval0];
	} // callseq 0
	ret;

}


// ===== COMPILED SASS (sm_100) =====

	.target	sm_100

	.elftype	@"ET_EXEC"


//--------------------- .note.nv.tkinfo           --------------------------
	.section	.note.nv.tkinfo,"",@"SHT_NOTE"
	.sectionflags	@"SHF_NOTE_NV_TKINFO"
	.tkinfo
        /*0018*/ 	.word	0x00000002
        /*0030*/ 	.string	""
        /*0030*/ 	.string	"ptxas"
        /*0030*/ 	.string	"Cuda compilation tools, release 13.0, V13.0.88"
        /*0030*/ 	.string	"Build cuda_13.0.r13.0/compiler.36424714_0"
        /*0030*/ 	.string	"-arch sm_100 -m 64 "



//--------------------- .note.nv.cuinfo           --------------------------
	.section	.note.nv.cuinfo,"",@"SHT_NOTE"
	.sectionflags	@"SHF_NOTE_NV_CUINFO"
        /*0018*/ 	.short	0x0002
        /*001a*/ 	.short	0x0064
        /*001c*/ 	.short	0x0082
	.zero		2


//--------------------- .nv.info                  --------------------------
	.section	.nv.info,"",@"SHT_CUDA_INFO"
	.align	4


	//----- nvinfo : EIATTR_REGCOUNT
	.align		4
        /*0000*/ 	.byte	0x04, 0x2f
        /*0002*/ 	.short	(.L_4 - .L_3)
	.align		4
.L_3:
        /*0004*/ 	.word	index@(_Z7dkernelv)
        /*0008*/ 	.word	0x00000018


	//----- nvinfo : EIATTR_FRAME_SIZE
	.align		4
.L_4:
        /*000c*/ 	.byte	0x04, 0x11
        /*000e*/ 	.short	(.L_6 - .L_5)
	.align		4
.L_5:
        /*0010*/ 	.word	index@(_Z7dkernelv)
        /*0014*/ 	.word	0x00000008


	//----- nvinfo : EIATTR_MIN_STACK_SIZE
	.align		4
.L_6:
        /*0018*/ 	.byte	0x04, 0x12
        /*001a*/ 	.short	(.L_8 - .L_7)
	.align		4
.L_7:
        /*001c*/ 	.word	index@(_Z7dkernelv)
        /*0020*/ 	.word	0x00000008
.L_8:


//--------------------- .nv.compat                --------------------------
	.section	.nv.compat,"",@"SHT_CUDA_COMPAT_INFO"
	.align	4
        /*0000*/ 	.byte	0x02, 0x09, 0x00, 0x00, 0x02, 0x02, 0x01, 0x00, 0x02, 0x05, 0x05, 0x00, 0x03, 0x07, 0x01, 0x01
        /*0010*/ 	.byte	0x02, 0x03, 0x00, 0x00, 0x02, 0x06, 0x01, 0x00, 0x04, 0x0b, 0x08, 0x00, 0x09, 0x00, 0x00, 0x00
        /*0020*/ 	.byte	0x00, 0x00, 0x00, 0x00


//--------------------- .nv.info._Z7dkernelv      --------------------------
	.section	.nv.info._Z7dkernelv,"",@"SHT_CUDA_INFO"
	.sectionflags	@""
	.align	4


	//----- nvinfo : EIATTR_CUDA_API_VERSION
	.align		4
        /*0000*/ 	.byte	0x04, 0x37
        /*0002*/ 	.short	(.L_10 - .L_9)
.L_9:
        /*0004*/ 	.word	0x00000082


	//----- nvinfo : EIATTR_SPARSE_MMA_MASK
	.align		4
.L_10:
        /*0008*/ 	.byte	0x03, 0x50
        /*000a*/ 	.short	0x0000


	//----- nvinfo : EIATTR_MAXREG_COUNT
	.align		4
        /*000c*/ 	.byte	0x03, 0x1b
        /*000e*/ 	.short	0x00ff


	//----- nvinfo : EIATTR_EXTERNS
	.align		4
        /*0010*/ 	.byte	0x04, 0x0f
        /*0012*/ 	.short	(.L_12 - .L_11)


	//   ....[0]....
	.align		4
.L_11:
        /*0014*/ 	.word	index@(vprintf)


	//----- nvinfo : EIATTR_MERCURY_ISA_VERSION
	.align		4
.L_12:
        /*0018*/ 	.byte	0x03, 0x5f
        /*001a*/ 	.short	0x0101


	//----- nvinfo : EIATTR_VRC_CTA_INIT_COUNT
	.align		4
        /*001c*/ 	.byte	0x02, 0x4a
	.zero		1
	.zero		1


	//----- nvinfo : EIATTR_SYSCALL_OFFSETS
	.align		4
        /*0020*/ 	.byte	0x04, 0x46
        /*0022*/ 	.short	(.L_14 - .L_13)


	//   ....[0]....
.L_13:
        /*0024*/ 	.word	0x000000e0


	//----- nvinfo : EIATTR_EXIT_INSTR_OFFSETS
	.align		4
.L_14:
        /*0028*/ 	.byte	0x04, 0x1c
        /*002a*/ 	.short	(.L_16 - .L_15)


	//   ....[0]....
.L_15:
        /*002c*/ 	.word	0x000000f0


	//----- nvinfo : EIATTR_SW_WAR
	.align		4
.L_16:
        /*0030*/ 	.byte	0x04, 0x36
        /*0032*/ 	.short	(.L_18 - .L_17)
.L_17:
        /*0034*/ 	.word	0x00000008
.L_18:


//--------------------- .nv.callgraph             --------------------------
	.section	.nv.callgraph,"",@"SHT_CUDA_CALLGRAPH"
	.align	4
	.sectionentsize	8
	.align		4
        /*0000*/ 	.word	0x00000000
	.align		4
        /*0004*/ 	.word	0xffffffff
	.align		4
        /*0008*/ 	.word	index@(_Z7dkernelv)
	.align		4
        /*000c*/ 	.word	index@(vprintf)
	.align		4
        /*0010*/ 	.word	0x00000000
	.align		4
        /*0014*/ 	.word	0xfffffffe
	.align		4
        /*0018*/ 	.word	0x00000000
	.align		4
        /*001c*/ 	.word	0xfffffffd
	.align		4
        /*0020*/ 	.word	0x00000000
	.align		4
        /*0024*/ 	.word	0xfffffffc


//--------------------- .nv.constant4             --------------------------
	.section	.nv.constant4,"a",@progbits
	.align	8
	.align		8
.nv.constant4:
        /*0000*/ 	.dword	vprintf
	.align		8
        /*0008*/ 	.dword	flag
	.align		8
        /*0010*/ 	.dword	label
	.align		8
        /*0018*/ 	.dword	$str


//--------------------- .text._Z7dkernelv         --------------------------
	.section	.text._Z7dkernelv,"ax",@progbits
	.align	128
        .global         _Z7dkernelv
        .type           _Z7dkernelv,@function
        .size           _Z7dkernelv,(.L_x_2 - _Z7dkernelv)
        .other          _Z7dkernelv,@"STO_CUDA_ENTRY STV_DEFAULT"
_Z7dkernelv:
.text._Z7dkernelv:
[----:B------:R-:W0:Y:S02]  /*0000*/  LDC R1, c[0x0][0x37c] ;  /* 0x0000df00ff017b82 */ /* 0x000e240000000800 */
[----:B0-----:R-:W-:Y:S01]  /*0010*/  VIADD R1, R1, 0xfffffff8 ;  /* 0xfffffff801017836 */ /* 0x001fe20000000000 */
[----:B------:R-:W-:Y:S01]  /*0020*/  MOV R0, 0x0 ;  /* 0x0000000000007802 */ /* 0x000fe20000000f00 */
[----:B------:R-:W-:Y:S01]  /*0030*/  IMAD.MOV.U32 R8, RZ, RZ, 0x3 ;  /* 0x00000003ff087424 */ /* 0x000fe200078e00ff */
[----:B------:R-:W0:Y:S03]  /*0040*/  LDCU UR4, c[0x0][0x2f8] ;  /* 0x00005f00ff0477ac */ /* 0x000e260008000800 */
[----:B------:R1:W2:Y:S01]  /*0050*/  LDC.64 R2, c[0x4][R0] ;  /* 0x0100000000027b82 */ /* 0x0002a20000000a00 */
[----:B------:R1:W-:Y:S01]  /*0060*/  STL [R1], R8 ;  /* 0x0000000801007387 */ /* 0x0003e20000100800 */
[----:B------:R-:W3:Y:S01]  /*0070*/  LDCU.64 UR6, c[0x4][0x18] ;  /* 0x01000300ff0677ac */ /* 0x000ee20008000a00 */
[----:B------:R-:W4:Y:S01]  /*0080*/  LDCU UR5, c[0x0][0x2fc] ;  /* 0x00005f80ff0577ac */ /* 0x000f220008000800 */
[----:B0-----:R-:W-:-:S02]  /*0090*/  IADD3 R6, P0, PT, R1, UR4, RZ ;  /* 0x0000000401067c10 */ /* 0x001fc4000ff1e0ff */
[----:B---3--:R-:W-:Y:S01]  /*00a0*/  MOV R4, UR6 ;  /* 0x0000000600047c02 */ /* 0x008fe20008000f00 */
[----:B------:R-:W-:Y:S01]  /*00b0*/  IMAD.U32 R5, RZ, RZ, UR7 ;  /* 0x00000007ff057e24 */ /* 0x000fe2000f8e00ff */
[----:B-1--4-:R-:W-:-:S09]  /*00c0*/  IADD3.X R7, PT, PT, RZ, UR5, RZ, P0, !PT ;  /* 0x00000005ff077c10 */ /* 0x012fd200087fe4ff */
[----:B------:R-:W-:-:S07]  /*00d0*/  LEPC R20, `(.L_x_0) ;  /* 0x000000001014794e */ /* 0x000fce0000000000 */
[----:B--2---:R-:W-:Y:S05]  /*00e0*/  CALL.ABS.NOINC R2 ;  /* 0x0000000002007343 */ /* 0x004fea0003c00000 */
.L_x_0:
[----:B------:R-:W-:Y:S05]  /*00f0*/  EXIT ;  /* 0x000000000000794d */ /* 0x000fea0003800000 */
.L_x_1:
[----:B------:R-:W-:-:S00]  /*0100*/  BRA `(.L_x_1) ;  /* 0xfffffffc00fc7947 */ /* 0x000fc0000383ffff */
[----:B------:R-:W-:-:S00]  /*0110*/  NOP ;  /* 0x0000000000007918 */ /* 0x000fc00000000000 */
        /* <DEDUP_REMOVED lines=14> */
.L_x_2:


//--------------------- .nv.global.init           --------------------------
	.section	.nv.global.init,"aw",@progbits
.nv.global.init:
	.type		$str,@object
	.size		$str,(.L_2 - $str)
$str:
        /*0000*/ 	.byte	0x4a, 0x75, 0x73, 0x74, 0x20, 0x63, 0x68, 0x65, 0x63, 0x6b, 0x69, 0x6e, 0x67, 0x20, 0x25, 0x64
        /*0010*/ 	.byte	0x0a, 0x00
.L_2:


//--------------------- .nv.shared.reserved.0     --------------------------
	.section	.nv.shared.reserved.0,"aw",@nobits
	.weak		__nv_reservedSMEM_offset_0_alias
	.size		__nv_reservedSMEM_offset_0_alias, 0, 64
	.other		__nv_reservedSMEM_offset_0_alias,@"STO_CUDA_RESERVED_SHARED STV_DEFAULT"
__nv_reservedSMEM_offset_0_alias:
	.zero		0
	.zero		64


//--------------------- .nv.global                --------------------------
	.section	.nv.global,"aw",@nobits
	.align	4
.nv.global:
	.type		flag,@object
	.size		flag,(label - flag)
flag:
	.zero		4096
	.type		label,@object
	.size		label,(.L_1 - label)
label:
	.zero		4096
.L_1:


//--------------------- .nv.constant0._Z7dkernelv --------------------------
	.section	.nv.constant0._Z7dkernelv,"a",@progbits
	.sectionflags	@""
	.align	4
.nv.constant0._Z7dkernelv:
	.zero		896


//--------------------- SYMBOLS --------------------------

	.type		.nv.reservedSmem.offset0,@object
	.size		.nv.reservedSmem.offset0,0x4
	.type		vprintf,@function
